//
// Generated by NVIDIA NVVM Compiler
//
// Compiler Build ID: CL-36424714
// Cuda compilation tools, release 13.0, V13.0.88
// Based on NVVM 20.0.0
//

.version 9.0
.target sm_100
.address_size 64

	// .globl	_Z5sum11PfS_
// _ZZ5sum11PfS_E5sdata has been demoted

.visible .entry _Z5sum11PfS_(
	.param .u64 .ptr .align 1 _Z5sum11PfS__param_0,
	.param .u64 .ptr .align 1 _Z5sum11PfS__param_1
)
{
	.reg .pred 	%p<6>;
	.reg .b32 	%r<5>;
	.reg .b32 	%f<15>;
	.reg .b64 	%rd<7>;
	// demoted variable
	.shared .align 4 .b8 _ZZ5sum11PfS_E5sdata[64];
	ld.param.u64 	%rd2, [_Z5sum11PfS__param_0];
	ld.param.u64 	%rd1, [_Z5sum11PfS__param_1];
	cvta.to.global.u64 	%rd3, %rd2;
	mov.u32 	%r1, %tid.x;
	mul.wide.u32 	%rd4, %r1, 4;
	add.s64 	%rd5, %rd3, %rd4;
	ld.global.f32 	%f1, [%rd5];
	shl.b32 	%r3, %r1, 2;
	mov.u32 	%r4, _ZZ5sum11PfS_E5sdata;
	add.s32 	%r2, %r4, %r3;
	st.shared.f32 	[%r2], %f1;
	bar.sync 	0;
	setp.gt.u32 	%p1, %r1, 7;
	@%p1 bra 	$L__BB0_2;
	ld.shared.f32 	%f2, [%r2+32];
	ld.shared.f32 	%f3, [%r2];
	add.f32 	%f4, %f2, %f3;
	st.shared.f32 	[%r2], %f4;
$L__BB0_2:
	bar.sync 	0;
	setp.gt.u32 	%p2, %r1, 3;
	@%p2 bra 	$L__BB0_4;
	ld.shared.f32 	%f5, [%r2+16];
	ld.shared.f32 	%f6, [%r2];
	add.f32 	%f7, %f5, %f6;
	st.shared.f32 	[%r2], %f7;
$L__BB0_4:
	bar.sync 	0;
	setp.gt.u32 	%p3, %r1, 1;
	@%p3 bra 	$L__BB0_6;
	ld.shared.f32 	%f8, [%r2+8];
	ld.shared.f32 	%f9, [%r2];
	add.f32 	%f10, %f8, %f9;
	st.shared.f32 	[%r2], %f10;
$L__BB0_6:
	bar.sync 	0;
	setp.ne.s32 	%p4, %r1, 0;
	@%p4 bra 	$L__BB0_8;
	ld.shared.f32 	%f11, [_ZZ5sum11PfS_E5sdata+4];
	ld.shared.f32 	%f12, [%r2];
	add.f32 	%f13, %f11, %f12;
	st.shared.f32 	[%r2], %f13;
$L__BB0_8:
	setp.ne.s32 	%p5, %r1, 0;
	bar.sync 	0;
	@%p5 bra 	$L__BB0_10;
	ld.shared.f32 	%f14, [_ZZ5sum11PfS_E5sdata];
	cvta.to.global.u64 	%rd6, %rd1;
	st.global.f32 	[%rd6], %f14;
$L__BB0_10:
	ret;

}


// ===== COMPILED SASS (sm_100) =====

	.target	sm_100

	.elftype	@"ET_EXEC"


//--------------------- .note.nv.tkinfo           --------------------------
	.section	.note.nv.tkinfo,"",@"SHT_NOTE"
	.sectionflags	@"SHF_NOTE_NV_TKINFO"
	.tkinfo
        /*0018*/ 	.word	0x00000002
        /*0030*/ 	.string	""
        /*0030*/ 	.string	"ptxas"
        /*0030*/ 	.string	"Cuda compilation tools, release 13.0, V13.0.88"
        /*0030*/ 	.string	"Build cuda_13.0.r13.0/compiler.36424714_0"
        /*0030*/ 	.string	"-arch sm_100 -m 64 "



//--------------------- .note.nv.cuinfo           --------------------------
	.section	.note.nv.cuinfo,"",@"SHT_NOTE"
	.sectionflags	@"SHF_NOTE_NV_CUINFO"
        /*0018*/ 	.short	0x0002
        /*001a*/ 	.short	0x0064
        /*001c*/ 	.short	0x0082
	.zero		2


//--------------------- .nv.info                  --------------------------
	.section	.nv.info,"",@"SHT_CUDA_INFO"
	.align	4


	//----- nvinfo : EIATTR_REGCOUNT
	.align		4
        /*0000*/ 	.byte	0x04, 0x2f
        /*0002*/ 	.short	(.L_1 - .L_0)
	.align		4
.L_0:
        /*0004*/ 	.word	index@(_Z5sum11PfS_)
        /*0008*/ 	.word	0x0000000c


	//----- nvinfo : EIATTR_FRAME_SIZE
	.align		4
.L_1:
        /*000c*/ 	.byte	0x04, 0x11
        /*000e*/ 	.short	(.L_3 - .L_2)
	.align		4
.L_2:
        /*0010*/ 	.word	index@(_Z5sum11PfS_)
        /*0014*/ 	.word	0x00000000


	//----- nvinfo : EIATTR_MIN_STACK_SIZE
	.align		4
.L_3:
        /*0018*/ 	.byte	0x04, 0x12
        /*001a*/ 	.short	(.L_5 - .L_4)
	.align		4
.L_4:
        /*001c*/ 	.word	index@(_Z5sum11PfS_)
        /*0020*/ 	.word	0x00000000
.L_5:


//--------------------- .nv.compat                --------------------------
	.section	.nv.compat,"",@"SHT_CUDA_COMPAT_INFO"
	.align	4
        /*0000*/ 	.byte	0x02, 0x09, 0x00, 0x00, 0x02, 0x02, 0x01, 0x00, 0x02, 0x05, 0x05, 0x00, 0x03, 0x07, 0x01, 0x01
        /*0010*/ 	.byte	0x02, 0x03, 0x00, 0x00, 0x02, 0x06, 0x01, 0x00, 0x04, 0x0b, 0x08, 0x00, 0x09, 0x00, 0x00, 0x00
        /*0020*/ 	.byte	0x00, 0x00, 0x00, 0x00


//--------------------- .nv.info._Z5sum11PfS_     --------------------------
	.section	.nv.info._Z5sum11PfS_,"",@"SHT_CUDA_INFO"
	.sectionflags	@""
	.align	4


	//----- nvinfo : EIATTR_CUDA_API_VERSION
	.align		4
        /*0000*/ 	.byte	0x04, 0x37
        /*0002*/ 	.short	(.L_7 - .L_6)
.L_6:
        /*0004*/ 	.word	0x00000082


	//----- nvinfo : EIATTR_KPARAM_INFO
	.align		4
.L_7:
        /*0008*/ 	.byte	0x04, 0x17
        /*000a*/ 	.short	(.L_9 - .L_8)
.L_8:
        /*000c*/ 	.word	0x00000000
        /*0010*/ 	.short	0x0001
        /*0012*/ 	.short	0x0008
        /*0014*/ 	.byte	0x00, 0xf5, 0x21, 0x00


	//----- nvinfo : EIATTR_KPARAM_INFO
	.align		4
.L_9:
        /*0018*/ 	.byte	0x04, 0x17
        /*001a*/ 	.short	(.L_11 - .L_10)
.L_10:
        /*001c*/ 	.word	0x00000000
        /*0020*/ 	.short	0x0000
        /*0022*/ 	.short	0x0000
        /*0024*/ 	.byte	0x00, 0xf5, 0x21, 0x00


	//----- nvinfo : EIATTR_SPARSE_MMA_MASK
	.align		4
.L_11:
        /*0028*/ 	.byte	0x03, 0x50
        /*002a*/ 	.short	0x0000


	//----- nvinfo : EIATTR_MAXREG_COUNT
	.align		4
        /*002c*/ 	.byte	0x03, 0x1b
        /*002e*/ 	.short	0x00ff


	//----- nvinfo : EIATTR_NUM_BARRIERS
	.align		4
        /*0030*/ 	.byte	0x02, 0x4c
        /*0032*/ 	.byte	0x01
	.zero		1


	//----- nvinfo : EIATTR_MERCURY_ISA_VERSION
	.align		4
        /*0034*/ 	.byte	0x03, 0x5f
        /*0036*/ 	.short	0x0101


	//----- nvinfo : EIATTR_VRC_CTA_INIT_COUNT
	.align		4
        /*0038*/ 	.byte	0x02, 0x4a
	.zero		1
	.zero		1


	//----- nvinfo : EIATTR_EXIT_INSTR_OFFSETS
	.align		4
        /*003c*/ 	.byte	0x04, 0x1c
        /*003e*/ 	.short	(.L_13 - .L_12)


	//   ....[0]....
.L_12:
        /*0040*/ 	.word	0x00000240


	//   ....[1]....
        /*0044*/ 	.word	0x00000280


	//----- nvinfo : EIATTR_CBANK_PARAM_SIZE
	.align		4
.L_13:
        /*0048*/ 	.byte	0x03, 0x19
        /*004a*/ 	.short	0x0010


	//----- nvinfo : EIATTR_PARAM_CBANK
	.align		4
        /*004c*/ 	.byte	0x04, 0x0a
        /*004e*/ 	.short	(.L_15 - .L_14)
	.align		4
.L_14:
        /*0050*/ 	.word	index@(.nv.constant0._Z5sum11PfS_)
        /*0054*/ 	.short	0x0380
        /*0056*/ 	.short	0x0010


	//----- nvinfo : EIATTR_SW_WAR
	.align		4
.L_15:
        /*0058*/ 	.byte	0x04, 0x36
        /*005a*/ 	.short	(.L_17 - .L_16)
.L_16:
        /*005c*/ 	.word	0x00000008
.L_17:


//--------------------- .nv.callgraph             --------------------------
	.section	.nv.callgraph,"",@"SHT_CUDA_CALLGRAPH"
	.align	4
	.sectionentsize	8
	.align		4
        /*0000*/ 	.word	0x00000000
	.align		4
        /*0004*/ 	.word	0xffffffff
	.align		4
        /*0008*/ 	.word	0x00000000
	.align		4
        /*000c*/ 	.word	0xfffffffe
	.align		4
        /*0010*/ 	.word	0x00000000
	.align		4
        /*0014*/ 	.word	0xfffffffd
	.align		4
        /*0018*/ 	.word	0x00000000
	.align		4
        /*001c*/ 	.word	0xfffffffc


//--------------------- .text._Z5sum11PfS_        --------------------------
	.section	.text._Z5sum11PfS_,"ax",@progbits
	.align	128
        .global         _Z5sum11PfS_
        .type           _Z5sum11PfS_,@function
        .size           _Z5sum11PfS_,(.L_x_1 - _Z5sum11PfS_)
        .other          _Z5sum11PfS_,@"STO_CUDA_ENTRY STV_DEFAULT"
_Z5sum11PfS_:
.text._Z5sum11PfS_:
[----:B------:R-:W-:Y:S01]  /*0000*/  LDC R1, c[0x0][0x37c] ;  /* 0x0000df00ff017b82 */ /* 0x000fe20000000800 */
[----:B------:R-:W0:Y:S07]  /*0010*/  S2R R9, SR_TID.X ;  /* 0x0000000000097919 */ /* 0x000e2e0000002100 */
[----:B------:R-:W0:Y:S01]  /*0020*/  LDC.64 R2, c[0x0][0x380] ;  /* 0x0000e000ff027b82 */ /* 0x000e220000000a00 */
[----:B------:R-:W1:Y:S01]  /*0030*/  LDCU.64 UR6, c[0x0][0x358] ;  /* 0x00006b00ff0677ac */ /* 0x000e620008000a00 */
[----:B0-----:R-:W-:-:S06]  /*0040*/  IMAD.WIDE.U32 R2, R9, 0x4, R2 ;  /* 0x0000000409027825 */ /* 0x001fcc00078e0002 */
[----:B-1----:R-:W2:Y:S01]  /*0050*/  LDG.E R2, desc[UR6][R2.64] ;  /* 0x0000000602027981 */ /* 0x002ea2000c1e1900 */
[----:B------:R-:W0:Y:S01]  /*0060*/  S2UR UR5, SR_CgaCtaId ;  /* 0x00000000000579c3 */ /* 0x000e220000008800 */
[----:B------:R-:W-:Y:S01]  /*0070*/  UMOV UR4, 0x400 ;  /* 0x0000040000047882 */ /* 0x000fe20000000000 */
[C---:B------:R-:W-:Y:S02]  /*0080*/  ISETP.GT.U32.AND P1, PT, R9.reuse, 0x7, PT ;  /* 0x000000070900780c */ /* 0x040fe40003f24070 */
[----:B------:R-:W-:Y:S01]  /*0090*/  ISETP.GT.U32.AND P0, PT, R9, 0x3, PT ;  /* 0x000000030900780c */ /* 0x000fe20003f04070 */
[----:B0-----:R-:W-:-:S06]  /*00a0*/  ULEA UR4, UR5, UR4, 0x18 ;  /* 0x0000000405047291 */ /* 0x001fcc000f8ec0ff */
[----:B------:R-:W-:-:S05]  /*00b0*/  LEA R5, R9, UR4, 0x2 ;  /* 0x0000000409057c11 */ /* 0x000fca000f8e10ff */
[----:B--2---:R-:W-:Y:S01]  /*00c0*/  STS [R5], R2 ;  /* 0x0000000205007388 */ /* 0x004fe20000000800 */
[----:B------:R-:W-:Y:S06]  /*00d0*/  BAR.SYNC.DEFER_BLOCKING 0x0 ;  /* 0x0000000000007b1d */ /* 0x000fec0000010000 */
[----:B------:R-:W-:Y:S04]  /*00e0*/  @!P1 LDS R0, [R5+0x20] ;  /* 0x0000200005009984 */ /* 0x000fe80000000800 */
[----:B------:R-:W0:Y:S02]  /*00f0*/  @!P1 LDS R7, [R5] ;  /* 0x0000000005079984 */ /* 0x000e240000000800 */
[----:B0-----:R-:W-:-:S05]  /*0100*/  @!P1 FADD R0, R0, R7 ;  /* 0x0000000700009221 */ /* 0x001fca0000000000 */
[----:B------:R-:W-:Y:S01]  /*0110*/  @!P1 STS [R5], R0 ;  /* 0x0000000005009388 */ /* 0x000fe20000000800 */
[----:B------:R-:W-:Y:S01]  /*0120*/  BAR.SYNC.DEFER_BLOCKING 0x0 ;  /* 0x0000000000007b1d */ /* 0x000fe20000010000 */
[----:B------:R-:W-:-:S05]  /*0130*/  ISETP.GT.U32.AND P1, PT, R9, 0x1, PT ;  /* 0x000000010900780c */ /* 0x000fca0003f24070 */
[----:B------:R-:W-:Y:S04]  /*0140*/  @!P0 LDS R3, [R5+0x10] ;  /* 0x0000100005038984 */ /* 0x000fe80000000800 */
[----:B------:R-:W0:Y:S02]  /*0150*/  @!P0 LDS R4, [R5] ;  /* 0x0000000005048984 */ /* 0x000e240000000800 */
[----:B0-----:R-:W-:-:S05]  /*0160*/  @!P0 FADD R4, R3, R4 ;  /* 0x0000000403048221 */ /* 0x001fca0000000000 */
[----:B------:R-:W-:Y:S01]  /*0170*/  @!P0 STS [R5], R4 ;  /* 0x0000000405008388 */ /* 0x000fe20000000800 */
[----:B------:R-:W-:Y:S01]  /*0180*/  BAR.SYNC.DEFER_BLOCKING 0x0 ;  /* 0x0000000000007b1d */ /* 0x000fe20000010000 */
[----:B------:R-:W-:-:S05]  /*0190*/  ISETP.NE.AND P0, PT, R9, RZ, PT ;  /* 0x000000ff0900720c */ /* 0x000fca0003f05270 */
[----:B------:R-:W-:Y:S04]  /*01a0*/  @!P1 LDS R2, [R5+0x8] ;  /* 0x0000080005029984 */ /* 0x000fe80000000800 */
[----:B------:R-:W0:Y:S02]  /*01b0*/  @!P1 LDS R3, [R5] ;  /* 0x0000000005039984 */ /* 0x000e240000000800 */
[----:B0-----:R-:W-:-:S05]  /*01c0*/  @!P1 FADD R2, R2, R3 ;  /* 0x0000000302029221 */ /* 0x001fca0000000000 */
[----:B------:R-:W-:Y:S01]  /*01d0*/  @!P1 STS [R5], R2 ;  /* 0x0000000205009388 */ /* 0x000fe20000000800 */
[----:B------:R-:W-:Y:S06]  /*01e0*/  BAR.SYNC.DEFER_BLOCKING 0x0 ;  /* 0x0000000000007b1d */ /* 0x000fec0000010000 */
[----:B------:R-:W-:Y:S04]  /*01f0*/  @!P0 LDS R0, [UR4+0x4] ;  /* 0x00000404ff008984 */ /* 0x000fe80008000800 */
[----:B------:R-:W0:Y:S02]  /*0200*/  @!P0 LDS R3, [R5] ;  /* 0x0000000005038984 */ /* 0x000e240000000800 */
[----:B0-----:R-:W-:-:S05]  /*0210*/  @!P0 FADD R0, R0, R3 ;  /* 0x0000000300008221 */ /* 0x001fca0000000000 */
[----:B------:R0:W-:Y:S01]  /*0220*/  @!P0 STS [R5], R0 ;  /* 0x0000000005008388 */ /* 0x0001e20000000800 */
[----:B------:R-:W-:Y:S06]  /*0230*/  BAR.SYNC.DEFER_BLOCKING 0x0 ;  /* 0x0000000000007b1d */ /* 0x000fec0000010000 */
[----:B------:R-:W-:Y:S05]  /*0240*/  @P0 EXIT ;  /* 0x000000000000094d */ /* 0x000fea0003800000 */
[----:B0-----:R-:W0:Y:S01]  /*0250*/  LDS R5, [UR4] ;  /* 0x00000004ff057984 */ /* 0x001e220008000800 */
[----:B------:R-:W0:Y:S03]  /*0260*/  LDC.64 R2, c[0x0][0x388] ;  /* 0x0000e200ff027b82 */ /* 0x000e260000000a00 */
[----:B0-----:R-:W-:Y:S01]  /*0270*/  STG.E desc[UR6][R2.64], R5 ;  /* 0x0000000502007986 */ /* 0x001fe2000c101906 */
[----:B------:R-:W-:Y:S05]  /*0280*/  EXIT ;  /* 0x000000000000794d */ /* 0x000fea0003800000 */
.L_x_0:
[----:B------:R-:W-:-:S00]  /*0290*/  BRA `(.L_x_0) ;  /* 0xfffffffc00fc7947 */ /* 0x000fc0000383ffff */
[----:B------:R-:W-:-:S00]  /*02a0*/  NOP ;  /* 0x0000000000007918 */ /* 0x000fc00000000000 */
        /* <DEDUP_REMOVED lines=13> */
.L_x_1:


//--------------------- .nv.shared._Z5sum11PfS_   --------------------------
	.section	.nv.shared._Z5sum11PfS_,"aw",@nobits
	.sectionflags	@""
	.align	4
.nv.shared._Z5sum11PfS_:
	.zero		1088


//--------------------- .nv.shared.reserved.0     --------------------------
	.section	.nv.shared.reserved.0,"aw",@nobits
	.weak		__nv_reservedSMEM_offset_0_alias
	.size		__nv_reservedSMEM_offset_0_alias, 0, 64
	.other		__nv_reservedSMEM_offset_0_alias,@"STO_CUDA_RESERVED_SHARED STV_DEFAULT"
__nv_reservedSMEM_offset_0_alias:
	.zero		0
	.zero		64


//--------------------- .nv.constant0._Z5sum11PfS_ --------------------------
	.section	.nv.constant0._Z5sum11PfS_,"a",@progbits
	.sectionflags	@""
	.align	4
.nv.constant0._Z5sum11PfS_:
	.zero		912


//--------------------- SYMBOLS --------------------------

	.type		.nv.reservedSmem.offset0,@object
	.size		.nv.reservedSmem.offset0,0x4
	.type		.nv.reservedSmem.cap,@object
	.size		.nv.reservedSmem.cap,0x4
